//
// Generated by NVIDIA NVVM Compiler
//
// Compiler Build ID: CL-36424714
// Cuda compilation tools, release 13.0, V13.0.88
// Based on NVVM 20.0.0
//

.version 9.0
.target sm_100
.address_size 64

	// .globl	_Z12reduce_blockPv
// _ZZ12reduce_blockPvE8m_shared has been demoted

.visible .entry _Z12reduce_blockPv(
	.param .u64 .ptr .align 1 _Z12reduce_blockPv_param_0
)
{
	.reg .pred 	%p<11>;
	.reg .b32 	%r<42>;
	.reg .b64 	%rd<5>;
	// demoted variable
	.shared .align 4 .b8 _ZZ12reduce_blockPvE8m_shared[8192];
	ld.param.u64 	%rd2, [_Z12reduce_blockPv_param_0];
	cvta.to.global.u64 	%rd3, %rd2;
	mov.u32 	%r3, %ctaid.x;
	shl.b32 	%r4, %r3, 11;
	mov.u32 	%r1, %tid.x;
	or.b32  	%r5, %r4, %r1;
	mul.wide.s32 	%rd4, %r5, 4;
	add.s64 	%rd1, %rd3, %rd4;
	ld.global.u32 	%r6, [%rd1];
	shl.b32 	%r7, %r1, 2;
	mov.u32 	%r8, _ZZ12reduce_blockPvE8m_shared;
	add.s32 	%r2, %r8, %r7;
	ld.global.u32 	%r9, [%rd1+4096];
	st.shared.u32 	[%r2+4096], %r9;
	min.s32 	%r10, %r6, %r9;
	st.shared.u32 	[%r2], %r10;
	bar.sync 	0;
	setp.gt.u32 	%p1, %r1, 511;
	@%p1 bra 	$L__BB0_11;
	ld.shared.u32 	%r11, [%r2];
	ld.shared.u32 	%r12, [%r2+2048];
	min.s32 	%r13, %r11, %r12;
	st.shared.u32 	[%r2], %r13;
	bar.sync 	0;
	setp.gt.u32 	%p2, %r1, 255;
	@%p2 bra 	$L__BB0_11;
	ld.shared.u32 	%r14, [%r2];
	ld.shared.u32 	%r15, [%r2+1024];
	min.s32 	%r16, %r14, %r15;
	st.shared.u32 	[%r2], %r16;
	bar.sync 	0;
	setp.gt.u32 	%p3, %r1, 127;
	@%p3 bra 	$L__BB0_11;
	ld.shared.u32 	%r17, [%r2];
	ld.shared.u32 	%r18, [%r2+512];
	min.s32 	%r19, %r17, %r18;
	st.shared.u32 	[%r2], %r19;
	bar.sync 	0;
	setp.gt.u32 	%p4, %r1, 63;
	@%p4 bra 	$L__BB0_11;
	ld.shared.u32 	%r20, [%r2];
	ld.shared.u32 	%r21, [%r2+256];
	min.s32 	%r22, %r20, %r21;
	st.shared.u32 	[%r2], %r22;
	bar.sync 	0;
	setp.gt.u32 	%p5, %r1, 31;
	@%p5 bra 	$L__BB0_11;
	ld.shared.u32 	%r23, [%r2];
	ld.shared.u32 	%r24, [%r2+128];
	min.s32 	%r25, %r23, %r24;
	st.shared.u32 	[%r2], %r25;
	bar.sync 	0;
	setp.gt.u32 	%p6, %r1, 15;
	@%p6 bra 	$L__BB0_11;
	ld.shared.u32 	%r26, [%r2];
	ld.shared.u32 	%r27, [%r2+64];
	min.s32 	%r28, %r26, %r27;
	st.shared.u32 	[%r2], %r28;
	bar.sync 	0;
	setp.gt.u32 	%p7, %r1, 7;
	@%p7 bra 	$L__BB0_11;
	ld.shared.u32 	%r29, [%r2];
	ld.shared.u32 	%r30, [%r2+32];
	min.s32 	%r31, %r29, %r30;
	st.shared.u32 	[%r2], %r31;
	bar.sync 	0;
	setp.gt.u32 	%p8, %r1, 3;
	@%p8 bra 	$L__BB0_11;
	ld.shared.u32 	%r32, [%r2];
	ld.shared.u32 	%r33, [%r2+16];
	min.s32 	%r34, %r32, %r33;
	st.shared.u32 	[%r2], %r34;
	bar.sync 	0;
	setp.gt.u32 	%p9, %r1, 1;
	@%p9 bra 	$L__BB0_11;
	ld.shared.u32 	%r35, [%r2];
	ld.shared.u32 	%r36, [%r2+8];
	min.s32 	%r37, %r35, %r36;
	st.shared.u32 	[%r2], %r37;
	bar.sync 	0;
	setp.ne.s32 	%p10, %r1, 0;
	@%p10 bra 	$L__BB0_11;
	ld.shared.u32 	%r38, [%r2];
	ld.shared.u32 	%r39, [_ZZ12reduce_blockPvE8m_shared+4];
	min.s32 	%r40, %r38, %r39;
	st.shared.u32 	[%r2], %r40;
	bar.sync 	0;
	ld.shared.u32 	%r41, [_ZZ12reduce_blockPvE8m_shared];
	st.global.u32 	[%rd1], %r41;
$L__BB0_11:
	ret;

}
	// .globl	_Z14compress_blockPvii
.visible .entry _Z14compress_blockPvii(
	.param .u64 .ptr .align 1 _Z14compress_blockPvii_param_0,
	.param .u32 _Z14compress_blockPvii_param_1,
	.param .u32 _Z14compress_blockPvii_param_2
)
{
	.reg .b32 	%r<12>;
	.reg .b64 	%rd<7>;

	ld.param.u64 	%rd1, [_Z14compress_blockPvii_param_0];
	ld.param.u32 	%r1, [_Z14compress_blockPvii_param_1];
	ld.param.u32 	%r2, [_Z14compress_blockPvii_param_2];
	cvta.to.global.u64 	%rd2, %rd1;
	mov.u32 	%r3, %ctaid.x;
	mov.u32 	%r4, %tid.x;
	mad.lo.s32 	%r5, %r1, %r3, %r4;
	shl.b32 	%r6, %r2, 10;
	add.s32 	%r7, %r5, %r6;
	mad.lo.s32 	%r8, %r4, 2047, %r5;
	shl.b32 	%r9, %r2, 21;
	add.s32 	%r10, %r8, %r9;
	mul.wide.s32 	%rd3, %r10, 4;
	add.s64 	%rd4, %rd2, %rd3;
	ld.global.u32 	%r11, [%rd4];
	mul.wide.s32 	%rd5, %r7, 4;
	add.s64 	%rd6, %rd2, %rd5;
	st.global.u32 	[%rd6], %r11;
	bar.sync 	0;
	ret;

}
	// .globl	_Z13compress_linePviii
.visible .entry _Z13compress_linePviii(
	.param .u64 .ptr .align 1 _Z13compress_linePviii_param_0,
	.param .u32 _Z13compress_linePviii_param_1,
	.param .u32 _Z13compress_linePviii_param_2,
	.param .u32 _Z13compress_linePviii_param_3
)
{
	.reg .b32 	%r<12>;
	.reg .b64 	%rd<7>;

	ld.param.u64 	%rd1, [_Z13compress_linePviii_param_0];
	ld.param.u32 	%r1, [_Z13compress_linePviii_param_1];
	ld.param.u32 	%r2, [_Z13compress_linePviii_param_2];
	ld.param.u32 	%r3, [_Z13compress_linePviii_param_3];
	cvta.to.global.u64 	%rd2, %rd1;
	shl.b32 	%r4, %r1, 11;
	mul.lo.s32 	%r5, %r4, %r2;
	mov.u32 	%r6, %tid.x;
	or.b32  	%r7, %r5, %r6;
	mul.lo.s32 	%r8, %r4, %r3;
	or.b32  	%r9, %r8, %r6;
	mul.wide.s32 	%rd3, %r7, 4;
	add.s64 	%rd4, %rd2, %rd3;
	ld.global.u32 	%r10, [%rd4];
	mul.wide.s32 	%rd5, %r9, 4;
	add.s64 	%rd6, %rd2, %rd5;
	st.global.u32 	[%rd6], %r10;
	ld.global.u32 	%r11, [%rd4+4096];
	st.global.u32 	[%rd6+4096], %r11;
	ret;

}
	// .globl	_Z14final_compressPvi
.visible .entry _Z14final_compressPvi(
	.param .u64 .ptr .align 1 _Z14final_compressPvi_param_0,
	.param .u32 _Z14final_compressPvi_param_1
)
{
	.reg .b32 	%r<9>;
	.reg .b64 	%rd<3>;

	ld.param.u64 	%rd1, [_Z14final_compressPvi_param_0];
	cvta.to.global.u64 	%rd2, %rd1;
	ld.global.u32 	%r1, [%rd2+8192];
	st.global.u32 	[%rd2+4], %r1;
	ld.global.u32 	%r2, [%rd2+16384];
	st.global.u32 	[%rd2+8], %r2;
	ld.global.u32 	%r3, [%rd2+24576];
	st.global.u32 	[%rd2+12], %r3;
	ld.global.u32 	%r4, [%rd2+32768];
	st.global.u32 	[%rd2+16], %r4;
	ld.global.u32 	%r5, [%rd2+40960];
	st.global.u32 	[%rd2+20], %r5;
	ld.global.u32 	%r6, [%rd2+49152];
	st.global.u32 	[%rd2+24], %r6;
	ld.global.u32 	%r7, [%rd2+57344];
	st.global.u32 	[%rd2+28], %r7;
	ld.global.u32 	%r8, [%rd2+65536];
	st.global.u32 	[%rd2+32], %r8;
	ret;

}


// ===== COMPILED SASS (sm_100) =====

	.target	sm_100

	.elftype	@"ET_EXEC"


//--------------------- .note.nv.tkinfo           --------------------------
	.section	.note.nv.tkinfo,"",@"SHT_NOTE"
	.sectionflags	@"SHF_NOTE_NV_TKINFO"
	.tkinfo
        /*0018*/ 	.word	0x00000002
        /*0030*/ 	.string	""
        /*0030*/ 	.string	"ptxas"
        /*0030*/ 	.string	"Cuda compilation tools, release 13.0, V13.0.88"
        /*0030*/ 	.string	"Build cuda_13.0.r13.0/compiler.36424714_0"
        /*0030*/ 	.string	"-arch sm_100 -m 64 "



//--------------------- .note.nv.cuinfo           --------------------------
	.section	.note.nv.cuinfo,"",@"SHT_NOTE"
	.sectionflags	@"SHF_NOTE_NV_CUINFO"
        /*0018*/ 	.short	0x0002
        /*001a*/ 	.short	0x0064
        /*001c*/ 	.short	0x0082
	.zero		2


//--------------------- .nv.info                  --------------------------
	.section	.nv.info,"",@"SHT_CUDA_INFO"
	.align	4


	//----- nvinfo : EIATTR_REGCOUNT
	.align		4
        /*0000*/ 	.byte	0x04, 0x2f
        /*0002*/ 	.short	(.L_1 - .L_0)
	.align		4
.L_0:
        /*0004*/ 	.word	index@(_Z12reduce_blockPv)
        /*0008*/ 	.word	0x0000000a


	//----- nvinfo : EIATTR_FRAME_SIZE
	.align		4
.L_1:
        /*000c*/ 	.byte	0x04, 0x11
        /*000e*/ 	.short	(.L_3 - .L_2)
	.align		4
.L_2:
        /*0010*/ 	.word	index@(_Z12reduce_blockPv)
        /*0014*/ 	.word	0x00000000


	//----- nvinfo : EIATTR_REGCOUNT
	.align		4
.L_3:
        /*0018*/ 	.byte	0x04, 0x2f
        /*001a*/ 	.short	(.L_5 - .L_4)
	.align		4
.L_4:
        /*001c*/ 	.word	index@(_Z14compress_blockPvii)
        /*0020*/ 	.word	0x0000000a


	//----- nvinfo : EIATTR_FRAME_SIZE
	.align		4
.L_5:
        /*0024*/ 	.byte	0x04, 0x11
        /*0026*/ 	.short	(.L_7 - .L_6)
	.align		4
.L_6:
        /*0028*/ 	.word	index@(_Z14compress_blockPvii)
        /*002c*/ 	.word	0x00000000


	//----- nvinfo : EIATTR_REGCOUNT
	.align		4
.L_7:
        /*0030*/ 	.byte	0x04, 0x2f
        /*0032*/ 	.short	(.L_9 - .L_8)
	.align		4
.L_8:
        /*0034*/ 	.word	index@(_Z13compress_linePviii)
        /*0038*/ 	.word	0x0000000c


	//----- nvinfo : EIATTR_FRAME_SIZE
	.align		4
.L_9:
        /*003c*/ 	.byte	0x04, 0x11
        /*003e*/ 	.short	(.L_11 - .L_10)
	.align		4
.L_10:
        /*0040*/ 	.word	index@(_Z13compress_linePviii)
        /*0044*/ 	.word	0x00000000


	//----- nvinfo : EIATTR_REGCOUNT
	.align		4
.L_11:
        /*0048*/ 	.byte	0x04, 0x2f
        /*004a*/ 	.short	(.L_13 - .L_12)
	.align		4
.L_12:
        /*004c*/ 	.word	index@(_Z14final_compressPvi)
        /*0050*/ 	.word	0x00000016


	//----- nvinfo : EIATTR_FRAME_SIZE
	.align		4
.L_13:
        /*0054*/ 	.byte	0x04, 0x11
        /*0056*/ 	.short	(.L_15 - .L_14)
	.align		4
.L_14:
        /*0058*/ 	.word	index@(_Z14final_compressPvi)
        /*005c*/ 	.word	0x00000000


	//----- nvinfo : EIATTR_MIN_STACK_SIZE
	.align		4
.L_15:
        /*0060*/ 	.byte	0x04, 0x12
        /*0062*/ 	.short	(.L_17 - .L_16)
	.align		4
.L_16:
        /*0064*/ 	.word	index@(_Z14final_compressPvi)
        /*0068*/ 	.word	0x00000000


	//----- nvinfo : EIATTR_MIN_STACK_SIZE
	.align		4
.L_17:
        /*006c*/ 	.byte	0x04, 0x12
        /*006e*/ 	.short	(.L_19 - .L_18)
	.align		4
.L_18:
        /*0070*/ 	.word	index@(_Z13compress_linePviii)
        /*0074*/ 	.word	0x00000000


	//----- nvinfo : EIATTR_MIN_STACK_SIZE
	.align		4
.L_19:
        /*0078*/ 	.byte	0x04, 0x12
        /*007a*/ 	.short	(.L_21 - .L_20)
	.align		4
.L_20:
        /*007c*/ 	.word	index@(_Z14compress_blockPvii)
        /*0080*/ 	.word	0x00000000


	//----- nvinfo : EIATTR_MIN_STACK_SIZE
	.align		4
.L_21:
        /*0084*/ 	.byte	0x04, 0x12
        /*0086*/ 	.short	(.L_23 - .L_22)
	.align		4
.L_22:
        /*0088*/ 	.word	index@(_Z12reduce_blockPv)
        /*008c*/ 	.word	0x00000000
.L_23:


//--------------------- .nv.compat                --------------------------
	.section	.nv.compat,"",@"SHT_CUDA_COMPAT_INFO"
	.align	4
        /*0000*/ 	.byte	0x02, 0x09, 0x00, 0x00, 0x02, 0x02, 0x01, 0x00, 0x02, 0x05, 0x05, 0x00, 0x03, 0x07, 0x01, 0x01
        /*0010*/ 	.byte	0x02, 0x03, 0x00, 0x00, 0x02, 0x06, 0x01, 0x00, 0x04, 0x0b, 0x08, 0x00, 0x09, 0x00, 0x00, 0x00
        /*0020*/ 	.byte	0x00, 0x00, 0x00, 0x00


//--------------------- .nv.info._Z14final_compressPvi --------------------------
	.section	.nv.info._Z14final_compressPvi,"",@"SHT_CUDA_INFO"
	.sectionflags	@""
	.align	4


	//----- nvinfo : EIATTR_CUDA_API_VERSION
	.align		4
        /*0000*/ 	.byte	0x04, 0x37
        /*0002*/ 	.short	(.L_25 - .L_24)
.L_24:
        /*0004*/ 	.word	0x00000082


	//----- nvinfo : EIATTR_KPARAM_INFO
	.align		4
.L_25:
        /*0008*/ 	.byte	0x04, 0x17
        /*000a*/ 	.short	(.L_27 - .L_26)
.L_26:
        /*000c*/ 	.word	0x00000000
        /*0010*/ 	.short	0x0001
        /*0012*/ 	.short	0x0008
        /*0014*/ 	.byte	0x00, 0xf0, 0x11, 0x00


	//----- nvinfo : EIATTR_KPARAM_INFO
	.align		4
.L_27:
        /*0018*/ 	.byte	0x04, 0x17
        /*001a*/ 	.short	(.L_29 - .L_28)
.L_28:
        /*001c*/ 	.word	0x00000000
        /*0020*/ 	.short	0x0000
        /*0022*/ 	.short	0x0000
        /*0024*/ 	.byte	0x00, 0xf5, 0x21, 0x00


	//----- nvinfo : EIATTR_SPARSE_MMA_MASK
	.align		4
.L_29:
        /*0028*/ 	.byte	0x03, 0x50
        /*002a*/ 	.short	0x0000


	//----- nvinfo : EIATTR_MAXREG_COUNT
	.align		4
        /*002c*/ 	.byte	0x03, 0x1b
        /*002e*/ 	.short	0x00ff


	//----- nvinfo : EIATTR_MERCURY_ISA_VERSION
	.align		4
        /*0030*/ 	.byte	0x03, 0x5f
        /*0032*/ 	.short	0x0101


	//----- nvinfo : EIATTR_VRC_CTA_INIT_COUNT
	.align		4
        /*0034*/ 	.byte	0x02, 0x4a
	.zero		1
	.zero		1


	//----- nvinfo : EIATTR_EXIT_INSTR_OFFSETS
	.align		4
        /*0038*/ 	.byte	0x04, 0x1c
        /*003a*/ 	.short	(.L_31 - .L_30)


	//   ....[0]....
.L_30:
        /*003c*/ 	.word	0x00000130


	//----- nvinfo : EIATTR_CBANK_PARAM_SIZE
	.align		4
.L_31:
        /*0040*/ 	.byte	0x03, 0x19
        /*0042*/ 	.short	0x000c


	//----- nvinfo : EIATTR_PARAM_CBANK
	.align		4
        /*0044*/ 	.byte	0x04, 0x0a
        /*0046*/ 	.short	(.L_33 - .L_32)
	.align		4
.L_32:
        /*0048*/ 	.word	index@(.nv.constant0._Z14final_compressPvi)
        /*004c*/ 	.short	0x0380
        /*004e*/ 	.short	0x000c


	//----- nvinfo : EIATTR_SW_WAR
	.align		4
.L_33:
        /*0050*/ 	.byte	0x04, 0x36
        /*0052*/ 	.short	(.L_35 - .L_34)
.L_34:
        /*0054*/ 	.word	0x00000008
.L_35:


//--------------------- .nv.info._Z13compress_linePviii --------------------------
	.section	.nv.info._Z13compress_linePviii,"",@"SHT_CUDA_INFO"
	.sectionflags	@""
	.align	4


	//----- nvinfo : EIATTR_CUDA_API_VERSION
	.align		4
        /*0000*/ 	.byte	0x04, 0x37
        /*0002*/ 	.short	(.L_37 - .L_36)
.L_36:
        /*0004*/ 	.word	0x00000082


	//----- nvinfo : EIATTR_KPARAM_INFO
	.align		4
.L_37:
        /*0008*/ 	.byte	0x04, 0x17
        /*000a*/ 	.short	(.L_39 - .L_38)
.L_38:
        /*000c*/ 	.word	0x00000000
        /*0010*/ 	.short	0x0003
        /*0012*/ 	.short	0x0010
        /*0014*/ 	.byte	0x00, 0xf0, 0x11, 0x00


	//----- nvinfo : EIATTR_KPARAM_INFO
	.align		4
.L_39:
        /*0018*/ 	.byte	0x04, 0x17
        /*001a*/ 	.short	(.L_41 - .L_40)
.L_40:
        /*001c*/ 	.word	0x00000000
        /*0020*/ 	.short	0x0002
        /*0022*/ 	.short	0x000c
        /*0024*/ 	.byte	0x00, 0xf0, 0x11, 0x00


	//----- nvinfo : EIATTR_KPARAM_INFO
	.align		4
.L_41:
        /*0028*/ 	.byte	0x04, 0x17
        /*002a*/ 	.short	(.L_43 - .L_42)
.L_42:
        /*002c*/ 	.word	0x00000000
        /*0030*/ 	.short	0x0001
        /*0032*/ 	.short	0x0008
        /*0034*/ 	.byte	0x00, 0xf0, 0x11, 0x00


	//----- nvinfo : EIATTR_KPARAM_INFO
	.align		4
.L_43:
        /*0038*/ 	.byte	0x04, 0x17
        /*003a*/ 	.short	(.L_45 - .L_44)
.L_44:
        /*003c*/ 	.word	0x00000000
        /*0040*/ 	.short	0x0000
        /*0042*/ 	.short	0x0000
        /*0044*/ 	.byte	0x00, 0xf5, 0x21, 0x00


	//----- nvinfo : EIATTR_SPARSE_MMA_MASK
	.align		4
.L_45:
        /*0048*/ 	.byte	0x03, 0x50
        /*004a*/ 	.short	0x0000


	//----- nvinfo : EIATTR_MAXREG_COUNT
	.align		4
        /*004c*/ 	.byte	0x03, 0x1b
        /*004e*/ 	.short	0x00ff


	//----- nvinfo : EIATTR_MERCURY_ISA_VERSION
	.align		4
        /*0050*/ 	.byte	0x03, 0x5f
        /*0052*/ 	.short	0x0101


	//----- nvinfo : EIATTR_VRC_CTA_INIT_COUNT
	.align		4
        /*0054*/ 	.byte	0x02, 0x4a
	.zero		1
	.zero		1


	//----- nvinfo : EIATTR_EXIT_INSTR_OFFSETS
	.align		4
        /*0058*/ 	.byte	0x04, 0x1c
        /*005a*/ 	.short	(.L_47 - .L_46)


	//   ....[0]....
.L_46:
        /*005c*/ 	.word	0x00000110


	//----- nvinfo : EIATTR_CBANK_PARAM_SIZE
	.align		4
.L_47:
        /*0060*/ 	.byte	0x03, 0x19
        /*0062*/ 	.short	0x0014


	//----- nvinfo : EIATTR_PARAM_CBANK
	.align		4
        /*0064*/ 	.byte	0x04, 0x0a
        /*0066*/ 	.short	(.L_49 - .L_48)
	.align		4
.L_48:
        /*0068*/ 	.word	index@(.nv.constant0._Z13compress_linePviii)
        /*006c*/ 	.short	0x0380
        /*006e*/ 	.short	0x0014


	//----- nvinfo : EIATTR_SW_WAR
	.align		4
.L_49:
        /*0070*/ 	.byte	0x04, 0x36
        /*0072*/ 	.short	(.L_51 - .L_50)
.L_50:
        /*0074*/ 	.word	0x00000008
.L_51:


//--------------------- .nv.info._Z14compress_blockPvii --------------------------
	.section	.nv.info._Z14compress_blockPvii,"",@"SHT_CUDA_INFO"
	.sectionflags	@""
	.align	4


	//----- nvinfo : EIATTR_CUDA_API_VERSION
	.align		4
        /*0000*/ 	.byte	0x04, 0x37
        /*0002*/ 	.short	(.L_53 - .L_52)
.L_52:
        /*0004*/ 	.word	0x00000082


	//----- nvinfo : EIATTR_KPARAM_INFO
	.align		4
.L_53:
        /*0008*/ 	.byte	0x04, 0x17
        /*000a*/ 	.short	(.L_55 - .L_54)
.L_54:
        /*000c*/ 	.word	0x00000000
        /*0010*/ 	.short	0x0002
        /*0012*/ 	.short	0x000c
        /*0014*/ 	.byte	0x00, 0xf0, 0x11, 0x00


	//----- nvinfo : EIATTR_KPARAM_INFO
	.align		4
.L_55:
        /*0018*/ 	.byte	0x04, 0x17
        /*001a*/ 	.short	(.L_57 - .L_56)
.L_56:
        /*001c*/ 	.word	0x00000000
        /*0020*/ 	.short	0x0001
        /*0022*/ 	.short	0x0008
        /*0024*/ 	.byte	0x00, 0xf0, 0x11, 0x00


	//----- nvinfo : EIATTR_KPARAM_INFO
	.align		4
.L_57:
        /*0028*/ 	.byte	0x04, 0x17
        /*002a*/ 	.short	(.L_59 - .L_58)
.L_58:
        /*002c*/ 	.word	0x00000000
        /*0030*/ 	.short	0x0000
        /*0032*/ 	.short	0x0000
        /*0034*/ 	.byte	0x00, 0xf5, 0x21, 0x00


	//----- nvinfo : EIATTR_SPARSE_MMA_MASK
	.align		4
.L_59:
        /*0038*/ 	.byte	0x03, 0x50
        /*003a*/ 	.short	0x0000


	//----- nvinfo : EIATTR_MAXREG_COUNT
	.align		4
        /*003c*/ 	.byte	0x03, 0x1b
        /*003e*/ 	.short	0x00ff


	//----- nvinfo : EIATTR_NUM_BARRIERS
	.align		4
        /*0040*/ 	.byte	0x02, 0x4c
        /*0042*/ 	.byte	0x01
	.zero		1


	//----- nvinfo : EIATTR_MERCURY_ISA_VERSION
	.align		4
        /*0044*/ 	.byte	0x03, 0x5f
        /*0046*/ 	.short	0x0101


	//----- nvinfo : EIATTR_VRC_CTA_INIT_COUNT
	.align		4
        /*0048*/ 	.byte	0x02, 0x4a
	.zero		1
	.zero		1


	//----- nvinfo : EIATTR_EXIT_INSTR_OFFSETS
	.align		4
        /*004c*/ 	.byte	0x04, 0x1c
        /*004e*/ 	.short	(.L_61 - .L_60)


	//   ....[0]....
.L_60:
        /*0050*/ 	.word	0x000000f0


	//----- nvinfo : EIATTR_CBANK_PARAM_SIZE
	.align		4
.L_61:
        /*0054*/ 	.byte	0x03, 0x19
        /*0056*/ 	.short	0x0010


	//----- nvinfo : EIATTR_PARAM_CBANK
	.align		4
        /*0058*/ 	.byte	0x04, 0x0a
        /*005a*/ 	.short	(.L_63 - .L_62)
	.align		4
.L_62:
        /*005c*/ 	.word	index@(.nv.constant0._Z14compress_blockPvii)
        /*0060*/ 	.short	0x0380
        /*0062*/ 	.short	0x0010


	//----- nvinfo : EIATTR_SW_WAR
	.align		4
.L_63:
        /*0064*/ 	.byte	0x04, 0x36
        /*0066*/ 	.short	(.L_65 - .L_64)
.L_64:
        /*0068*/ 	.word	0x00000008
.L_65:


//--------------------- .nv.info._Z12reduce_blockPv --------------------------
	.section	.nv.info._Z12reduce_blockPv,"",@"SHT_CUDA_INFO"
	.sectionflags	@""
	.align	4


	//----- nvinfo : EIATTR_CUDA_API_VERSION
	.align		4
        /*0000*/ 	.byte	0x04, 0x37
        /*0002*/ 	.short	(.L_67 - .L_66)
.L_66:
        /*0004*/ 	.word	0x00000082


	//----- nvinfo : EIATTR_KPARAM_INFO
	.align		4
.L_67:
        /*0008*/ 	.byte	0x04, 0x17
        /*000a*/ 	.short	(.L_69 - .L_68)
.L_68:
        /*000c*/ 	.word	0x00000000
        /*0010*/ 	.short	0x0000
        /*0012*/ 	.short	0x0000
        /*0014*/ 	.byte	0x00, 0xf5, 0x21, 0x00


	//----- nvinfo : EIATTR_SPARSE_MMA_MASK
	.align		4
.L_69:
        /*0018*/ 	.byte	0x03, 0x50
        /*001a*/ 	.short	0x0000


	//----- nvinfo : EIATTR_MAXREG_COUNT
	.align		4
        /*001c*/ 	.byte	0x03, 0x1b
        /*001e*/ 	.short	0x00ff


	//----- nvinfo : EIATTR_NUM_BARRIERS
	.align		4
        /*0020*/ 	.byte	0x02, 0x4c
        /*0022*/ 	.byte	0x01
	.zero		1


	//----- nvinfo : EIATTR_MERCURY_ISA_VERSION
	.align		4
        /*0024*/ 	.byte	0x03, 0x5f
        /*0026*/ 	.short	0x0101


	//----- nvinfo : EIATTR_VRC_CTA_INIT_COUNT
	.align		4
        /*0028*/ 	.byte	0x02, 0x4a
	.zero		1
	.zero		1


	//----- nvinfo : EIATTR_EXIT_INSTR_OFFSETS
	.align		4
        /*002c*/ 	.byte	0x04, 0x1c
        /*002e*/ 	.short	(.L_71 - .L_70)


	//   ....[0]....
.L_70:
        /*0030*/ 	.word	0x00000130


	//   ....[1]....
        /*0034*/ 	.word	0x000001a0


	//   ....[2]....
        /*0038*/ 	.word	0x00000210


	//   ....[3]....
        /*003c*/ 	.word	0x00000280


	//   ....[4]....
        /*0040*/ 	.word	0x000002f0


	//   ....[5]....
        /*0044*/ 	.word	0x00000360


	//   ....[6]....
        /*0048*/ 	.word	0x000003d0


	//   ....[7]....
        /*004c*/ 	.word	0x00000440


	//   ....[8]....
        /*0050*/ 	.word	0x000004b0


	//   ....[9]....
        /*0054*/ 	.word	0x00000520


	//   ....[10]....
        /*0058*/ 	.word	0x000005a0


	//----- nvinfo : EIATTR_CBANK_PARAM_SIZE
	.align		4
.L_71:
        /*005c*/ 	.byte	0x03, 0x19
        /*005e*/ 	.short	0x0008


	//----- nvinfo : EIATTR_PARAM_CBANK
	.align		4
        /*0060*/ 	.byte	0x04, 0x0a
        /*0062*/ 	.short	(.L_73 - .L_72)
	.align		4
.L_72:
        /*0064*/ 	.word	index@(.nv.constant0._Z12reduce_blockPv)
        /*0068*/ 	.short	0x0380
        /*006a*/ 	.short	0x0008


	//----- nvinfo : EIATTR_SW_WAR
	.align		4
.L_73:
        /*006c*/ 	.byte	0x04, 0x36
        /*006e*/ 	.short	(.L_75 - .L_74)
.L_74:
        /*0070*/ 	.word	0x00000008
.L_75:


//--------------------- .nv.callgraph             --------------------------
	.section	.nv.callgraph,"",@"SHT_CUDA_CALLGRAPH"
	.align	4
	.sectionentsize	8
	.align		4
        /*0000*/ 	.word	0x00000000
	.align		4
        /*0004*/ 	.word	0xffffffff
	.align		4
        /*0008*/ 	.word	0x00000000
	.align		4
        /*000c*/ 	.word	0xfffffffe
	.align		4
        /*0010*/ 	.word	0x00000000
	.align		4
        /*0014*/ 	.word	0xfffffffd
	.align		4
        /*0018*/ 	.word	0x00000000
	.align		4
        /*001c*/ 	.word	0xfffffffc


//--------------------- .text._Z14final_compressPvi --------------------------
	.section	.text._Z14final_compressPvi,"ax",@progbits
	.align	128
        .global         _Z14final_compressPvi
        .type           _Z14final_compressPvi,@function
        .size           _Z14final_compressPvi,(.L_x_4 - _Z14final_compressPvi)
        .other          _Z14final_compressPvi,@"STO_CUDA_ENTRY STV_DEFAULT"
_Z14final_compressPvi:
.text._Z14final_compressPvi:
[----:B------:R-:W-:Y:S08]  /*0000*/  LDC R1, c[0x0][0x37c] ;  /* 0x0000df00ff017b82 */ /* 0x000ff00000000800 */
[----:B------:R-:W0:Y:S01]  /*0010*/  LDC.64 R2, c[0x0][0x380] ;  /* 0x0000e000ff027b82 */ /* 0x000e220000000a00 */
[----:B------:R-:W0:Y:S02]  /*0020*/  LDCU.64 UR4, c[0x0][0x358] ;  /* 0x00006b00ff0477ac */ /* 0x000e240008000a00 */
[----:B0-----:R-:W2:Y:S04]  /*0030*/  LDG.E R5, desc[UR4][R2.64+0x2000] ;  /* 0x0020000402057981 */ /* 0x001ea8000c1e1900 */
[----:B------:R-:W3:Y:S04]  /*0040*/  LDG.E R7, desc[UR4][R2.64+0x4000] ;  /* 0x0040000402077981 */ /* 0x000ee8000c1e1900 */
[----:B------:R-:W4:Y:S04]  /*0050*/  LDG.E R9, desc[UR4][R2.64+0x6000] ;  /* 0x0060000402097981 */ /* 0x000f28000c1e1900 */
[----:B------:R-:W5:Y:S04]  /*0060*/  LDG.E R11, desc[UR4][R2.64+0x8000] ;  /* 0x00800004020b7981 */ /* 0x000f68000c1e1900 */
[----:B------:R-:W5:Y:S04]  /*0070*/  LDG.E R13, desc[UR4][R2.64+0xa000] ;  /* 0x00a00004020d7981 */ /* 0x000f68000c1e1900 */
[----:B------:R-:W5:Y:S04]  /*0080*/  LDG.E R15, desc[UR4][R2.64+0xc000] ;  /* 0x00c00004020f7981 */ /* 0x000f68000c1e1900 */
[----:B------:R-:W5:Y:S04]  /*0090*/  LDG.E R17, desc[UR4][R2.64+0xe000] ;  /* 0x00e0000402117981 */ /* 0x000f68000c1e1900 */
[----:B------:R-:W5:Y:S04]  /*00a0*/  LDG.E R19, desc[UR4][R2.64+0x10000] ;  /* 0x0100000402137981 */ /* 0x000f68000c1e1900 */
[----:B--2---:R-:W-:Y:S04]  /*00b0*/  STG.E desc[UR4][R2.64+0x4], R5 ;  /* 0x0000040502007986 */ /* 0x004fe8000c101904 */
[----:B---3--:R-:W-:Y:S04]  /*00c0*/  STG.E desc[UR4][R2.64+0x8], R7 ;  /* 0x0000080702007986 */ /* 0x008fe8000c101904 */
[----:B----4-:R-:W-:Y:S04]  /*00d0*/  STG.E desc[UR4][R2.64+0xc], R9 ;  /* 0x00000c0902007986 */ /* 0x010fe8000c101904 */
[----:B-----5:R-:W-:Y:S04]  /*00e0*/  STG.E desc[UR4][R2.64+0x10], R11 ;  /* 0x0000100b02007986 */ /* 0x020fe8000c101904 */
[----:B------:R-:W-:Y:S04]  /*00f0*/  STG.E desc[UR4][R2.64+0x14], R13 ;  /* 0x0000140d02007986 */ /* 0x000fe8000c101904 */
[----:B------:R-:W-:Y:S04]  /*0100*/  STG.E desc[UR4][R2.64+0x18], R15 ;  /* 0x0000180f02007986 */ /* 0x000fe8000c101904 */
[----:B------:R-:W-:Y:S04]  /*0110*/  STG.E desc[UR4][R2.64+0x1c], R17 ;  /* 0x00001c1102007986 */ /* 0x000fe8000c101904 */
[----:B------:R-:W-:Y:S01]  /*0120*/  STG.E desc[UR4][R2.64+0x20], R19 ;  /* 0x0000201302007986 */ /* 0x000fe2000c101904 */
[----:B------:R-:W-:Y:S05]  /*0130*/  EXIT ;  /* 0x000000000000794d */ /* 0x000fea0003800000 */
.L_x_0:
[----:B------:R-:W-:-:S00]  /*0140*/  BRA `(.L_x_0) ;  /* 0xfffffffc00fc7947 */ /* 0x000fc0000383ffff */
[----:B------:R-:W-:-:S00]  /*0150*/  NOP ;  /* 0x0000000000007918 */ /* 0x000fc00000000000 */
        /* <DEDUP_REMOVED lines=10> */
.L_x_4:


//--------------------- .text._Z13compress_linePviii --------------------------
	.section	.text._Z13compress_linePviii,"ax",@progbits
	.align	128
        .global         _Z13compress_linePviii
        .type           _Z13compress_linePviii,@function
        .size           _Z13compress_linePviii,(.L_x_5 - _Z13compress_linePviii)
        .other          _Z13compress_linePviii,@"STO_CUDA_ENTRY STV_DEFAULT"
_Z13compress_linePviii:
.text._Z13compress_linePviii:
[----:B------:R-:W-:Y:S01]  /*0000*/  LDC R1, c[0x0][0x37c] ;  /* 0x0000df00ff017b82 */ /* 0x000fe20000000800 */
[----:B------:R-:W0:Y:S01]  /*0010*/  S2R R7, SR_TID.X ;  /* 0x0000000000077919 */ /* 0x000e220000002100 */
[----:B------:R-:W1:Y:S06]  /*0020*/  LDCU.64 UR4, c[0x0][0x388] ;  /* 0x00007100ff0477ac */ /* 0x000e6c0008000a00 */
[----:B------:R-:W2:Y:S01]  /*0030*/  LDC.64 R4, c[0x0][0x380] ;  /* 0x0000e000ff047b82 */ /* 0x000ea20000000a00 */
[----:B------:R-:W3:Y:S01]  /*0040*/  LDCU.64 UR6, c[0x0][0x358] ;  /* 0x00006b00ff0677ac */ /* 0x000ee20008000a00 */
[----:B-1----:R-:W-:-:S04]  /*0050*/  USHF.L.U32 UR4, UR4, 0xb, URZ ;  /* 0x0000000b04047899 */ /* 0x002fc800080006ff */
[----:B------:R-:W-:-:S06]  /*0060*/  UIMAD UR5, UR4, UR5, URZ ;  /* 0x00000005040572a4 */ /* 0x000fcc000f8e02ff */
[----:B0-----:R-:W-:-:S05]  /*0070*/  LOP3.LUT R3, R7, UR5, RZ, 0xfc, !PT ;  /* 0x0000000507037c12 */ /* 0x001fca000f8efcff */
[----:B------:R-:W0:Y:S01]  /*0080*/  LDCU UR5, c[0x0][0x390] ;  /* 0x00007200ff0577ac */ /* 0x000e220008000800 */
[----:B--2---:R-:W-:-:S05]  /*0090*/  IMAD.WIDE R2, R3, 0x4, R4 ;  /* 0x0000000403027825 */ /* 0x004fca00078e0204 */
[----:B---3--:R-:W2:Y:S01]  /*00a0*/  LDG.E R9, desc[UR6][R2.64] ;  /* 0x0000000602097981 */ /* 0x008ea2000c1e1900 */
[----:B0-----:R-:W-:-:S06]  /*00b0*/  UIMAD UR4, UR4, UR5, URZ ;  /* 0x00000005040472a4 */ /* 0x001fcc000f8e02ff */
[----:B------:R-:W-:-:S05]  /*00c0*/  LOP3.LUT R7, R7, UR4, RZ, 0xfc, !PT ;  /* 0x0000000407077c12 */ /* 0x000fca000f8efcff */
[----:B------:R-:W-:-:S05]  /*00d0*/  IMAD.WIDE R4, R7, 0x4, R4 ;  /* 0x0000000407047825 */ /* 0x000fca00078e0204 */
[----:B--2---:R-:W-:Y:S04]  /*00e0*/  STG.E desc[UR6][R4.64], R9 ;  /* 0x0000000904007986 */ /* 0x004fe8000c101906 */
[----:B------:R-:W2:Y:S04]  /*00f0*/  LDG.E R7, desc[UR6][R2.64+0x1000] ;  /* 0x0010000602077981 */ /* 0x000ea8000c1e1900 */
[----:B--2---:R-:W-:Y:S01]  /*0100*/  STG.E desc[UR6][R4.64+0x1000], R7 ;  /* 0x0010000704007986 */ /* 0x004fe2000c101906 */
[----:B------:R-:W-:Y:S05]  /*0110*/  EXIT ;  /* 0x000000000000794d */ /* 0x000fea0003800000 */
.L_x_1:
        /* <DEDUP_REMOVED lines=14> */
.L_x_5:


//--------------------- .text._Z14compress_blockPvii --------------------------
	.section	.text._Z14compress_blockPvii,"ax",@progbits
	.align	128
        .global         _Z14compress_blockPvii
        .type           _Z14compress_blockPvii,@function
        .size           _Z14compress_blockPvii,(.L_x_6 - _Z14compress_blockPvii)
        .other          _Z14compress_blockPvii,@"STO_CUDA_ENTRY STV_DEFAULT"
_Z14compress_blockPvii:
.text._Z14compress_blockPvii:
[----:B------:R-:W-:Y:S01]  /*0000*/  LDC R1, c[0x0][0x37c] ;  /* 0x0000df00ff017b82 */ /* 0x000fe20000000800 */
[----:B------:R-:W0:Y:S07]  /*0010*/  S2R R3, SR_TID.X ;  /* 0x0000000000037919 */ /* 0x000e2e0000002100 */
[----:B------:R-:W0:Y:S08]  /*0020*/  S2UR UR4, SR_CTAID.X ;  /* 0x00000000000479c3 */ /* 0x000e300000002500 */
[----:B------:R-:W0:Y:S08]  /*0030*/  LDC.64 R6, c[0x0][0x388] ;  /* 0x0000e200ff067b82 */ /* 0x000e300000000a00 */
[----:B------:R-:W1:Y:S01]  /*0040*/  LDC.64 R4, c[0x0][0x380] ;  /* 0x0000e000ff047b82 */ /* 0x000e620000000a00 */
[----:B0-----:R-:W-:Y:S01]  /*0050*/  IMAD R0, R6, UR4, R3 ;  /* 0x0000000406007c24 */ /* 0x001fe2000f8e0203 */
[----:B------:R-:W0:Y:S03]  /*0060*/  LDCU.64 UR4, c[0x0][0x358] ;  /* 0x00006b00ff0477ac */ /* 0x000e260008000a00 */
[----:B------:R-:W-:-:S05]  /*0070*/  IMAD R2, R3, 0x7ff, R0 ;  /* 0x000007ff03027824 */ /* 0x000fca00078e0200 */
[----:B------:R-:W-:-:S05]  /*0080*/  LEA R3, R7, R2, 0x15 ;  /* 0x0000000207037211 */ /* 0x000fca00078ea8ff */
[----:B-1----:R-:W-:-:S06]  /*0090*/  IMAD.WIDE R2, R3, 0x4, R4 ;  /* 0x0000000403027825 */ /* 0x002fcc00078e0204 */
[----:B0-----:R-:W2:Y:S01]  /*00a0*/  LDG.E R3, desc[UR4][R2.64] ;  /* 0x0000000402037981 */ /* 0x001ea2000c1e1900 */
[----:B------:R-:W-:-:S05]  /*00b0*/  LEA R7, R7, R0, 0xa ;  /* 0x0000000007077211 */ /* 0x000fca00078e50ff */
[----:B------:R-:W-:-:S05]  /*00c0*/  IMAD.WIDE R4, R7, 0x4, R4 ;  /* 0x0000000407047825 */ /* 0x000fca00078e0204 */
[----:B--2---:R-:W-:Y:S01]  /*00d0*/  STG.E desc[UR4][R4.64], R3 ;  /* 0x0000000304007986 */ /* 0x004fe2000c101904 */
[----:B------:R-:W-:Y:S06]  /*00e0*/  BAR.SYNC.DEFER_BLOCKING 0x0 ;  /* 0x0000000000007b1d */ /* 0x000fec0000010000 */
[----:B------:R-:W-:Y:S05]  /*00f0*/  EXIT ;  /* 0x000000000000794d */ /* 0x000fea0003800000 */
.L_x_2:
        /* <DEDUP_REMOVED lines=16> */
.L_x_6:


//--------------------- .text._Z12reduce_blockPv  --------------------------
	.section	.text._Z12reduce_blockPv,"ax",@progbits
	.align	128
        .global         _Z12reduce_blockPv
        .type           _Z12reduce_blockPv,@function
        .size           _Z12reduce_blockPv,(.L_x_7 - _Z12reduce_blockPv)
        .other          _Z12reduce_blockPv,@"STO_CUDA_ENTRY STV_DEFAULT"
_Z12reduce_blockPv:
.text._Z12reduce_blockPv:
[----:B------:R-:W-:Y:S01]  /*0000*/  LDC R1, c[0x0][0x37c] ;  /* 0x0000df00ff017b82 */ /* 0x000fe20000000800 */
[----:B------:R-:W0:Y:S07]  /*0010*/  S2R R6, SR_TID.X ;  /* 0x0000000000067919 */ /* 0x000e2e0000002100 */
[----:B------:R-:W1:Y:S01]  /*0020*/  S2UR UR4, SR_CTAID.X ;  /* 0x00000000000479c3 */ /* 0x000e620000002500 */
[----:B------:R-:W2:Y:S07]  /*0030*/  LDCU.64 UR6, c[0x0][0x358] ;  /* 0x00006b00ff0677ac */ /* 0x000eae0008000a00 */
[----:B------:R-:W3:Y:S01]  /*0040*/  LDC.64 R2, c[0x0][0x380] ;  /* 0x0000e000ff027b82 */ /* 0x000ee20000000a00 */
[----:B-1----:R-:W-:-:S06]  /*0050*/  USHF.L.U32 UR4, UR4, 0xb, URZ ;  /* 0x0000000b04047899 */ /* 0x002fcc00080006ff */
[----:B0-----:R-:W-:-:S05]  /*0060*/  LOP3.LUT R5, R6, UR4, RZ, 0xfc, !PT ;  /* 0x0000000406057c12 */ /* 0x001fca000f8efcff */
[----:B---3--:R-:W-:-:S05]  /*0070*/  IMAD.WIDE R2, R5, 0x4, R2 ;  /* 0x0000000405027825 */ /* 0x008fca00078e0202 */
[----:B--2---:R-:W2:Y:S04]  /*0080*/  LDG.E R5, desc[UR6][R2.64+0x1000] ;  /* 0x0010000602057981 */ /* 0x004ea8000c1e1900 */
[----:B------:R-:W3:Y:S01]  /*0090*/  LDG.E R4, desc[UR6][R2.64] ;  /* 0x0000000602047981 */ /* 0x000ee2000c1e1900 */
[----:B------:R-:W0:Y:S01]  /*00a0*/  S2UR UR5, SR_CgaCtaId ;  /* 0x00000000000579c3 */ /* 0x000e220000008800 */
[----:B------:R-:W-:Y:S01]  /*00b0*/  UMOV UR4, 0x400 ;  /* 0x0000040000047882 */ /* 0x000fe20000000000 */
[----:B------:R-:W-:Y:S01]  /*00c0*/  ISETP.GT.U32.AND P0, PT, R6, 0x1ff, PT ;  /* 0x000001ff0600780c */ /* 0x000fe20003f04070 */
[----:B0-----:R-:W-:-:S06]  /*00d0*/  ULEA UR4, UR5, UR4, 0x18 ;  /* 0x0000000405047291 */ /* 0x001fcc000f8ec0ff */
[----:B------:R-:W-:-:S05]  /*00e0*/  LEA R0, R6, UR4, 0x2 ;  /* 0x0000000406007c11 */ /* 0x000fca000f8e10ff */
[----:B--2---:R0:W-:Y:S01]  /*00f0*/  STS [R0+0x1000], R5 ;  /* 0x0010000500007388 */ /* 0x0041e20000000800 */
[----:B---3--:R-:W-:-:S05]  /*0100*/  VIMNMX R7, PT, PT, R4, R5, PT ;  /* 0x0000000504077248 */ /* 0x008fca0003fe0100 */
[----:B------:R0:W-:Y:S01]  /*0110*/  STS [R0], R7 ;  /* 0x0000000700007388 */ /* 0x0001e20000000800 */
[----:B------:R-:W-:Y:S06]  /*0120*/  BAR.SYNC.DEFER_BLOCKING 0x0 ;  /* 0x0000000000007b1d */ /* 0x000fec0000010000 */
[----:B------:R-:W-:Y:S05]  /*0130*/  @P0 EXIT ;  /* 0x000000000000094d */ /* 0x000fea0003800000 */
[----:B------:R-:W-:Y:S01]  /*0140*/  LDS R4, [R0] ;  /* 0x0000000000047984 */ /* 0x000fe20000000800 */
[----:B------:R-:W-:-:S03]  /*0150*/  ISETP.GT.U32.AND P0, PT, R6, 0xff, PT ;  /* 0x000000ff0600780c */ /* 0x000fc60003f04070 */
[----:B0-----:R-:W0:Y:S02]  /*0160*/  LDS R5, [R0+0x800] ;  /* 0x0008000000057984 */ /* 0x001e240000000800 */
[----:B0-----:R-:W-:-:S05]  /*0170*/  VIMNMX R5, PT, PT, R4, R5, PT ;  /* 0x0000000504057248 */ /* 0x001fca0003fe0100 */
        /* <DEDUP_REMOVED lines=53> */
[----:B------:R-:W-:-:S03]  /*04d0*/  ISETP.NE.AND P0, PT, R6, RZ, PT ;  /* 0x000000ff0600720c */ /* 0x000fc60003f05270 */
[----:B0-----:R-:W0:Y:S02]  /*04e0*/  LDS R5, [R0+0x8] ;  /* 0x0000080000057984 */ /* 0x001e240000000800 */
[----:B0-----:R-:W-:-:S05]  /*04f0*/  VIMNMX R5, PT, PT, R4, R5, PT ;  /* 0x0000000504057248 */ /* 0x001fca0003fe0100 */
[----:B------:R0:W-:Y:S01]  /*0500*/  STS [R0], R5 ;  /* 0x0000000500007388 */ /* 0x0001e20000000800 */
[----:B------:R-:W-:Y:S06]  /*0510*/  BAR.SYNC.DEFER_BLOCKING 0x0 ;  /* 0x0000000000007b1d */ /* 0x000fec0000010000 */
[----:B------:R-:W-:Y:S05]  /*0520*/  @P0 EXIT ;  /* 0x000000000000094d */ /* 0x000fea0003800000 */
[----:B------:R-:W-:Y:S04]  /*0530*/  LDS R4, [R0] ;  /* 0x0000000000047984 */ /* 0x000fe80000000800 */
[----:B0-----:R-:W0:Y:S02]  /*0540*/  LDS R5, [UR4+0x4] ;  /* 0x00000404ff057984 */ /* 0x001e240008000800 */
[----:B0-----:R-:W-:-:S05]  /*0550*/  VIMNMX R5, PT, PT, R4, R5, PT ;  /* 0x0000000504057248 */ /* 0x001fca0003fe0100 */
[----:B------:R-:W-:Y:S01]  /*0560*/  STS [R0], R5 ;  /* 0x0000000500007388 */ /* 0x000fe20000000800 */
[----:B------:R-:W-:Y:S06]  /*0570*/  BAR.SYNC.DEFER_BLOCKING 0x0 ;  /* 0x0000000000007b1d */ /* 0x000fec0000010000 */
[----:B------:R-:W0:Y:S04]  /*0580*/  LDS R7, [UR4] ;  /* 0x00000004ff077984 */ /* 0x000e280008000800 */
[----:B0-----:R-:W-:Y:S01]  /*0590*/  STG.E desc[UR6][R2.64], R7 ;  /* 0x0000000702007986 */ /* 0x001fe2000c101906 */
[----:B------:R-:W-:Y:S05]  /*05a0*/  EXIT ;  /* 0x000000000000794d */ /* 0x000fea0003800000 */
.L_x_3:
        /* <DEDUP_REMOVED lines=13> */
.L_x_7:


//--------------------- .nv.shared.reserved.0     --------------------------
	.section	.nv.shared.reserved.0,"aw",@nobits
	.weak		__nv_reservedSMEM_offset_0_alias
	.size		__nv_reservedSMEM_offset_0_alias, 0, 64
	.other		__nv_reservedSMEM_offset_0_alias,@"STO_CUDA_RESERVED_SHARED STV_DEFAULT"
__nv_reservedSMEM_offset_0_alias:
	.zero		0
	.zero		64


//--------------------- .nv.shared._Z12reduce_blockPv --------------------------
	.section	.nv.shared._Z12reduce_blockPv,"aw",@nobits
	.sectionflags	@""
	.align	4
.nv.shared._Z12reduce_blockPv:
	.zero		9216


//--------------------- .nv.constant0._Z14final_compressPvi --------------------------
	.section	.nv.constant0._Z14final_compressPvi,"a",@progbits
	.sectionflags	@""
	.align	4
.nv.constant0._Z14final_compressPvi:
	.zero		908


//--------------------- .nv.constant0._Z13compress_linePviii --------------------------
	.section	.nv.constant0._Z13compress_linePviii,"a",@progbits
	.sectionflags	@""
	.align	4
.nv.constant0._Z13compress_linePviii:
	.zero		916


//--------------------- .nv.constant0._Z14compress_blockPvii --------------------------
	.section	.nv.constant0._Z14compress_blockPvii,"a",@progbits
	.sectionflags	@""
	.align	4
.nv.constant0._Z14compress_blockPvii:
	.zero		912


//--------------------- .nv.constant0._Z12reduce_blockPv --------------------------
	.section	.nv.constant0._Z12reduce_blockPv,"a",@progbits
	.sectionflags	@""
	.align	4
.nv.constant0._Z12reduce_blockPv:
	.zero		904


//--------------------- SYMBOLS --------------------------

	.type		.nv.reservedSmem.offset0,@object
	.size		.nv.reservedSmem.offset0,0x4
	.type		.nv.reservedSmem.cap,@object
	.size		.nv.reservedSmem.cap,0x4
